//
// Generated by NVIDIA NVVM Compiler
//
// Compiler Build ID: CL-36424714
// Cuda compilation tools, release 13.0, V13.0.88
// Based on NVVM 20.0.0
//

.version 9.0
.target sm_100
.address_size 64

	// .globl	default_function_kernel
// _ZZ23default_function_kernelE8A_shared has been demoted
// _ZZ23default_function_kernelE8B_shared has been demoted

.visible .entry default_function_kernel(
	.param .u64 .ptr .align 1 default_function_kernel_param_0,
	.param .u64 .ptr .align 1 default_function_kernel_param_1,
	.param .u64 .ptr .align 1 default_function_kernel_param_2,
	.param .u64 .ptr .align 1 default_function_kernel_param_3
)
.maxntid 128
{
	.reg .pred 	%p<6>;
	.reg .b32 	%r<51>;
	.reg .b32 	%f<208>;
	.reg .b64 	%rd<16>;
	// demoted variable
	.shared .align 4 .b8 _ZZ23default_function_kernelE8A_shared[1024];
	// demoted variable
	.shared .align 4 .b8 _ZZ23default_function_kernelE8B_shared[2048];
	ld.param.u64 	%rd5, [default_function_kernel_param_0];
	ld.param.u64 	%rd6, [default_function_kernel_param_1];
	ld.param.u64 	%rd3, [default_function_kernel_param_2];
	ld.param.u64 	%rd4, [default_function_kernel_param_3];
	cvta.to.global.u64 	%rd1, %rd5;
	cvta.to.global.u64 	%rd2, %rd6;
	mov.u32 	%r1, %ctaid.x;
	shl.b32 	%r13, %r1, 6;
	mov.u32 	%r2, %tid.x;
	or.b32  	%r14, %r13, %r2;
	shl.b32 	%r15, %r2, 2;
	and.b32  	%r16, %r15, 480;
	and.b32  	%r17, %r14, 2147482631;
	or.b32  	%r3, %r17, %r16;
	and.b32  	%r4, %r1, 15;
	shl.b32 	%r18, %r1, 11;
	or.b32  	%r19, %r18, %r2;
	and.b32  	%r20, %r19, 30727;
	or.b32  	%r5, %r20, %r16;
	shr.u32 	%r21, %r2, 1;
	and.b32  	%r6, %r21, 48;
	and.b32  	%r7, %r2, 31;
	shl.b32 	%r22, %r2, 3;
	and.b32  	%r8, %r22, 248;
	mov.b32 	%r49, 0;
	mov.f32 	%f192, 0f00000000;
	mov.f32 	%f193, %f192;
	mov.f32 	%f194, %f192;
	mov.f32 	%f195, %f192;
	mov.f32 	%f196, %f192;
	mov.f32 	%f197, %f192;
	mov.f32 	%f198, %f192;
	mov.f32 	%f199, %f192;
	mov.f32 	%f200, %f192;
	mov.f32 	%f201, %f192;
	mov.f32 	%f202, %f192;
	mov.f32 	%f203, %f192;
	mov.f32 	%f204, %f192;
	mov.f32 	%f205, %f192;
	mov.f32 	%f206, %f192;
	mov.f32 	%f207, %f192;
$L__BB0_1:
	bar.sync 	0;
	shl.b32 	%r24, %r49, 3;
	add.s32 	%r25, %r3, %r24;
	mul.wide.u32 	%rd7, %r25, 4;
	add.s64 	%rd8, %rd1, %rd7;
	ld.global.nc.f32 	%f50, [%rd8];
	shl.b32 	%r26, %r2, 2;
	mov.u32 	%r27, _ZZ23default_function_kernelE8A_shared;
	add.s32 	%r28, %r27, %r26;
	st.shared.f32 	[%r28], %f50;
	ld.global.nc.f32 	%f51, [%rd8+2048];
	st.shared.f32 	[%r28+512], %f51;
	add.s32 	%r29, %r5, %r24;
	mul.wide.u32 	%rd9, %r29, 4;
	add.s64 	%rd10, %rd2, %rd9;
	ld.global.nc.f32 	%f52, [%rd10];
	mov.u32 	%r30, _ZZ23default_function_kernelE8B_shared;
	add.s32 	%r31, %r30, %r26;
	st.shared.f32 	[%r31], %f52;
	ld.global.nc.f32 	%f53, [%rd10+2048];
	st.shared.f32 	[%r31+512], %f53;
	ld.global.nc.f32 	%f54, [%rd10+4096];
	st.shared.f32 	[%r31+1024], %f54;
	ld.global.nc.f32 	%f55, [%rd10+6144];
	st.shared.f32 	[%r31+1536], %f55;
	bar.sync 	0;
	mov.b32 	%r50, 0;
	mov.pred 	%p5, -1;
$L__BB0_2:
	mov.pred 	%p1, %p5;
	add.s32 	%r33, %r50, %r6;
	add.s32 	%r34, %r50, %r8;
	shl.b32 	%r35, %r34, 2;
	mov.u32 	%r36, _ZZ23default_function_kernelE8B_shared;
	add.s32 	%r37, %r36, %r35;
	ld.shared.f32 	%f56, [%r37+1024];
	ld.shared.f32 	%f57, [%r37];
	shl.b32 	%r38, %r33, 2;
	mov.u32 	%r39, _ZZ23default_function_kernelE8A_shared;
	add.s32 	%r40, %r39, %r38;
	ld.shared.f32 	%f58, [%r40];
	fma.rn.f32 	%f59, %f58, %f57, %f207;
	fma.rn.f32 	%f60, %f58, %f56, %f205;
	ld.shared.f32 	%f61, [%r40+256];
	fma.rn.f32 	%f62, %f61, %f57, %f203;
	fma.rn.f32 	%f63, %f61, %f56, %f201;
	ld.shared.f32 	%f64, [%r40+512];
	fma.rn.f32 	%f65, %f64, %f57, %f199;
	fma.rn.f32 	%f66, %f64, %f56, %f197;
	ld.shared.f32 	%f67, [%r40+768];
	fma.rn.f32 	%f68, %f67, %f57, %f195;
	fma.rn.f32 	%f69, %f67, %f56, %f193;
	ld.shared.f32 	%f70, [%r40+32];
	fma.rn.f32 	%f71, %f70, %f57, %f206;
	fma.rn.f32 	%f72, %f70, %f56, %f204;
	ld.shared.f32 	%f73, [%r40+288];
	fma.rn.f32 	%f74, %f73, %f57, %f202;
	fma.rn.f32 	%f75, %f73, %f56, %f200;
	ld.shared.f32 	%f76, [%r40+544];
	fma.rn.f32 	%f77, %f76, %f57, %f198;
	fma.rn.f32 	%f78, %f76, %f56, %f196;
	ld.shared.f32 	%f79, [%r40+800];
	fma.rn.f32 	%f80, %f79, %f57, %f194;
	fma.rn.f32 	%f81, %f79, %f56, %f192;
	ld.shared.f32 	%f82, [%r37+1028];
	ld.shared.f32 	%f83, [%r37+4];
	ld.shared.f32 	%f84, [%r40+4];
	fma.rn.f32 	%f85, %f84, %f83, %f59;
	fma.rn.f32 	%f86, %f84, %f82, %f60;
	ld.shared.f32 	%f87, [%r40+260];
	fma.rn.f32 	%f88, %f87, %f83, %f62;
	fma.rn.f32 	%f89, %f87, %f82, %f63;
	ld.shared.f32 	%f90, [%r40+516];
	fma.rn.f32 	%f91, %f90, %f83, %f65;
	fma.rn.f32 	%f92, %f90, %f82, %f66;
	ld.shared.f32 	%f93, [%r40+772];
	fma.rn.f32 	%f94, %f93, %f83, %f68;
	fma.rn.f32 	%f95, %f93, %f82, %f69;
	ld.shared.f32 	%f96, [%r40+36];
	fma.rn.f32 	%f97, %f96, %f83, %f71;
	fma.rn.f32 	%f98, %f96, %f82, %f72;
	ld.shared.f32 	%f99, [%r40+292];
	fma.rn.f32 	%f100, %f99, %f83, %f74;
	fma.rn.f32 	%f101, %f99, %f82, %f75;
	ld.shared.f32 	%f102, [%r40+548];
	fma.rn.f32 	%f103, %f102, %f83, %f77;
	fma.rn.f32 	%f104, %f102, %f82, %f78;
	ld.shared.f32 	%f105, [%r40+804];
	fma.rn.f32 	%f106, %f105, %f83, %f80;
	fma.rn.f32 	%f107, %f105, %f82, %f81;
	ld.shared.f32 	%f108, [%r37+1032];
	ld.shared.f32 	%f109, [%r37+8];
	ld.shared.f32 	%f110, [%r40+8];
	fma.rn.f32 	%f111, %f110, %f109, %f85;
	fma.rn.f32 	%f112, %f110, %f108, %f86;
	ld.shared.f32 	%f113, [%r40+264];
	fma.rn.f32 	%f114, %f113, %f109, %f88;
	fma.rn.f32 	%f115, %f113, %f108, %f89;
	ld.shared.f32 	%f116, [%r40+520];
	fma.rn.f32 	%f117, %f116, %f109, %f91;
	fma.rn.f32 	%f118, %f116, %f108, %f92;
	ld.shared.f32 	%f119, [%r40+776];
	fma.rn.f32 	%f120, %f119, %f109, %f94;
	fma.rn.f32 	%f121, %f119, %f108, %f95;
	ld.shared.f32 	%f122, [%r40+40];
	fma.rn.f32 	%f123, %f122, %f109, %f97;
	fma.rn.f32 	%f124, %f122, %f108, %f98;
	ld.shared.f32 	%f125, [%r40+296];
	fma.rn.f32 	%f126, %f125, %f109, %f100;
	fma.rn.f32 	%f127, %f125, %f108, %f101;
	ld.shared.f32 	%f128, [%r40+552];
	fma.rn.f32 	%f129, %f128, %f109, %f103;
	fma.rn.f32 	%f130, %f128, %f108, %f104;
	ld.shared.f32 	%f131, [%r40+808];
	fma.rn.f32 	%f132, %f131, %f109, %f106;
	fma.rn.f32 	%f133, %f131, %f108, %f107;
	ld.shared.f32 	%f134, [%r37+1036];
	ld.shared.f32 	%f135, [%r37+12];
	ld.shared.f32 	%f136, [%r40+12];
	fma.rn.f32 	%f207, %f136, %f135, %f111;
	fma.rn.f32 	%f205, %f136, %f134, %f112;
	ld.shared.f32 	%f137, [%r40+268];
	fma.rn.f32 	%f203, %f137, %f135, %f114;
	fma.rn.f32 	%f201, %f137, %f134, %f115;
	ld.shared.f32 	%f138, [%r40+524];
	fma.rn.f32 	%f199, %f138, %f135, %f117;
	fma.rn.f32 	%f197, %f138, %f134, %f118;
	ld.shared.f32 	%f139, [%r40+780];
	fma.rn.f32 	%f195, %f139, %f135, %f120;
	fma.rn.f32 	%f193, %f139, %f134, %f121;
	ld.shared.f32 	%f140, [%r40+44];
	fma.rn.f32 	%f206, %f140, %f135, %f123;
	fma.rn.f32 	%f204, %f140, %f134, %f124;
	ld.shared.f32 	%f141, [%r40+300];
	fma.rn.f32 	%f202, %f141, %f135, %f126;
	fma.rn.f32 	%f200, %f141, %f134, %f127;
	ld.shared.f32 	%f142, [%r40+556];
	fma.rn.f32 	%f198, %f142, %f135, %f129;
	fma.rn.f32 	%f196, %f142, %f134, %f130;
	ld.shared.f32 	%f143, [%r40+812];
	fma.rn.f32 	%f194, %f143, %f135, %f132;
	fma.rn.f32 	%f192, %f143, %f134, %f133;
	mov.b32 	%r50, 4;
	mov.pred 	%p5, 0;
	@%p1 bra 	$L__BB0_2;
	add.s32 	%r49, %r49, 1;
	setp.ne.s32 	%p4, %r49, 4;
	@%p4 bra 	$L__BB0_1;
	shl.b32 	%r41, %r1, 11;
	and.b32  	%r42, %r41, 2147450880;
	shl.b32 	%r43, %r2, 6;
	and.b32  	%r44, %r43, 6144;
	shl.b32 	%r45, %r4, 6;
	or.b32  	%r46, %r44, %r7;
	or.b32  	%r47, %r46, %r42;
	or.b32  	%r48, %r47, %r45;
	cvta.to.global.u64 	%rd11, %rd3;
	cvta.to.global.u64 	%rd12, %rd4;
	mul.wide.u32 	%rd13, %r48, 4;
	add.s64 	%rd14, %rd11, %rd13;
	ld.global.nc.f32 	%f144, [%rd14];
	add.f32 	%f145, %f207, %f144;
	add.s64 	%rd15, %rd12, %rd13;
	st.global.f32 	[%rd15], %f145;
	ld.global.nc.f32 	%f146, [%rd14+128];
	add.f32 	%f147, %f205, %f146;
	st.global.f32 	[%rd15+128], %f147;
	ld.global.nc.f32 	%f148, [%rd14+32768];
	add.f32 	%f149, %f203, %f148;
	st.global.f32 	[%rd15+32768], %f149;
	ld.global.nc.f32 	%f150, [%rd14+32896];
	add.f32 	%f151, %f201, %f150;
	st.global.f32 	[%rd15+32896], %f151;
	ld.global.nc.f32 	%f152, [%rd14+65536];
	add.f32 	%f153, %f199, %f152;
	st.global.f32 	[%rd15+65536], %f153;
	ld.global.nc.f32 	%f154, [%rd14+65664];
	add.f32 	%f155, %f197, %f154;
	st.global.f32 	[%rd15+65664], %f155;
	ld.global.nc.f32 	%f156, [%rd14+98304];
	add.f32 	%f157, %f195, %f156;
	st.global.f32 	[%rd15+98304], %f157;
	ld.global.nc.f32 	%f158, [%rd14+98432];
	add.f32 	%f159, %f193, %f158;
	st.global.f32 	[%rd15+98432], %f159;
	ld.global.nc.f32 	%f160, [%rd14+4096];
	add.f32 	%f161, %f206, %f160;
	st.global.f32 	[%rd15+4096], %f161;
	ld.global.nc.f32 	%f162, [%rd14+4224];
	add.f32 	%f163, %f204, %f162;
	st.global.f32 	[%rd15+4224], %f163;
	ld.global.nc.f32 	%f164, [%rd14+36864];
	add.f32 	%f165, %f202, %f164;
	st.global.f32 	[%rd15+36864], %f165;
	ld.global.nc.f32 	%f166, [%rd14+36992];
	add.f32 	%f167, %f200, %f166;
	st.global.f32 	[%rd15+36992], %f167;
	ld.global.nc.f32 	%f168, [%rd14+69632];
	add.f32 	%f169, %f198, %f168;
	st.global.f32 	[%rd15+69632], %f169;
	ld.global.nc.f32 	%f170, [%rd14+69760];
	add.f32 	%f171, %f196, %f170;
	st.global.f32 	[%rd15+69760], %f171;
	ld.global.nc.f32 	%f172, [%rd14+102400];
	add.f32 	%f173, %f194, %f172;
	st.global.f32 	[%rd15+102400], %f173;
	ld.global.nc.f32 	%f174, [%rd14+102528];
	add.f32 	%f175, %f192, %f174;
	st.global.f32 	[%rd15+102528], %f175;
	ret;

}


// ===== COMPILED SASS (sm_100) =====

	.target	sm_100

	.elftype	@"ET_EXEC"


//--------------------- .note.nv.tkinfo           --------------------------
	.section	.note.nv.tkinfo,"",@"SHT_NOTE"
	.sectionflags	@"SHF_NOTE_NV_TKINFO"
	.tkinfo
        /*0018*/ 	.word	0x00000002
        /*0030*/ 	.string	""
        /*0030*/ 	.string	"ptxas"
        /*0030*/ 	.string	"Cuda compilation tools, release 13.0, V13.0.88"
        /*0030*/ 	.string	"Build cuda_13.0.r13.0/compiler.36424714_0"
        /*0030*/ 	.string	"-arch sm_100 -m 64 "



//--------------------- .note.nv.cuinfo           --------------------------
	.section	.note.nv.cuinfo,"",@"SHT_NOTE"
	.sectionflags	@"SHF_NOTE_NV_CUINFO"
        /*0018*/ 	.short	0x0002
        /*001a*/ 	.short	0x0064
        /*001c*/ 	.short	0x0082
	.zero		2


//--------------------- .nv.info                  --------------------------
	.section	.nv.info,"",@"SHT_CUDA_INFO"
	.align	4


	//----- nvinfo : EIATTR_REGCOUNT
	.align		4
        /*0000*/ 	.byte	0x04, 0x2f
        /*0002*/ 	.short	(.L_1 - .L_0)
	.align		4
.L_0:
        /*0004*/ 	.word	index@(default_function_kernel)
        /*0008*/ 	.word	0x00000033


	//----- nvinfo : EIATTR_FRAME_SIZE
	.align		4
.L_1:
        /*000c*/ 	.byte	0x04, 0x11
        /*000e*/ 	.short	(.L_3 - .L_2)
	.align		4
.L_2:
        /*0010*/ 	.word	index@(default_function_kernel)
        /*0014*/ 	.word	0x00000000


	//----- nvinfo : EIATTR_MIN_STACK_SIZE
	.align		4
.L_3:
        /*0018*/ 	.byte	0x04, 0x12
        /*001a*/ 	.short	(.L_5 - .L_4)
	.align		4
.L_4:
        /*001c*/ 	.word	index@(default_function_kernel)
        /*0020*/ 	.word	0x00000000
.L_5:


//--------------------- .nv.compat                --------------------------
	.section	.nv.compat,"",@"SHT_CUDA_COMPAT_INFO"
	.align	4
        /*0000*/ 	.byte	0x02, 0x09, 0x00, 0x00, 0x02, 0x02, 0x01, 0x00, 0x02, 0x05, 0x05, 0x00, 0x03, 0x07, 0x01, 0x01
        /*0010*/ 	.byte	0x02, 0x03, 0x00, 0x00, 0x02, 0x06, 0x01, 0x00, 0x04, 0x0b, 0x08, 0x00, 0x09, 0x00, 0x00, 0x00
        /*0020*/ 	.byte	0x00, 0x00, 0x00, 0x00


//--------------------- .nv.info.default_function_kernel --------------------------
	.section	.nv.info.default_function_kernel,"",@"SHT_CUDA_INFO"
	.sectionflags	@""
	.align	4


	//----- nvinfo : EIATTR_CUDA_API_VERSION
	.align		4
        /*0000*/ 	.byte	0x04, 0x37
        /*0002*/ 	.short	(.L_7 - .L_6)
.L_6:
        /*0004*/ 	.word	0x00000082


	//----- nvinfo : EIATTR_KPARAM_INFO
	.align		4
.L_7:
        /*0008*/ 	.byte	0x04, 0x17
        /*000a*/ 	.short	(.L_9 - .L_8)
.L_8:
        /*000c*/ 	.word	0x00000000
        /*0010*/ 	.short	0x0003
        /*0012*/ 	.short	0x0018
        /*0014*/ 	.byte	0x00, 0xf5, 0x21, 0x00


	//----- nvinfo : EIATTR_KPARAM_INFO
	.align		4
.L_9:
        /*0018*/ 	.byte	0x04, 0x17
        /*001a*/ 	.short	(.L_11 - .L_10)
.L_10:
        /*001c*/ 	.word	0x00000000
        /*0020*/ 	.short	0x0002
        /*0022*/ 	.short	0x0010
        /*0024*/ 	.byte	0x00, 0xf5, 0x21, 0x00


	//----- nvinfo : EIATTR_KPARAM_INFO
	.align		4
.L_11:
        /*0028*/ 	.byte	0x04, 0x17
        /*002a*/ 	.short	(.L_13 - .L_12)
.L_12:
        /*002c*/ 	.word	0x00000000
        /*0030*/ 	.short	0x0001
        /*0032*/ 	.short	0x0008
        /*0034*/ 	.byte	0x00, 0xf5, 0x21, 0x00


	//----- nvinfo : EIATTR_KPARAM_INFO
	.align		4
.L_13:
        /*0038*/ 	.byte	0x04, 0x17
        /*003a*/ 	.short	(.L_15 - .L_14)
.L_14:
        /*003c*/ 	.word	0x00000000
        /*0040*/ 	.short	0x0000
        /*0042*/ 	.short	0x0000
        /*0044*/ 	.byte	0x00, 0xf5, 0x21, 0x00


	//----- nvinfo : EIATTR_SPARSE_MMA_MASK
	.align		4
.L_15:
        /*0048*/ 	.byte	0x03, 0x50
        /*004a*/ 	.short	0x0000


	//----- nvinfo : EIATTR_MAXREG_COUNT
	.align		4
        /*004c*/ 	.byte	0x03, 0x1b
        /*004e*/ 	.short	0x00ff


	//----- nvinfo : EIATTR_NUM_BARRIERS
	.align		4
        /*0050*/ 	.byte	0x02, 0x4c
        /*0052*/ 	.byte	0x01
	.zero		1


	//----- nvinfo : EIATTR_MERCURY_ISA_VERSION
	.align		4
        /*0054*/ 	.byte	0x03, 0x5f
        /*0056*/ 	.short	0x0101


	//----- nvinfo : EIATTR_VRC_CTA_INIT_COUNT
	.align		4
        /*0058*/ 	.byte	0x02, 0x4a
	.zero		1
	.zero		1


	//----- nvinfo : EIATTR_EXIT_INSTR_OFFSETS
	.align		4
        /*005c*/ 	.byte	0x04, 0x1c
        /*005e*/ 	.short	(.L_17 - .L_16)


	//   ....[0]....
.L_16:
        /*0060*/ 	.word	0x00000c80


	//----- nvinfo : EIATTR_MAX_THREADS
	.align		4
.L_17:
        /*0064*/ 	.byte	0x04, 0x05
        /*0066*/ 	.short	(.L_19 - .L_18)
.L_18:
        /*0068*/ 	.word	0x00000080
        /*006c*/ 	.word	0x00000001
        /*0070*/ 	.word	0x00000001


	//----- nvinfo : EIATTR_CBANK_PARAM_SIZE
	.align		4
.L_19:
        /*0074*/ 	.byte	0x03, 0x19
        /*0076*/ 	.short	0x0020


	//----- nvinfo : EIATTR_PARAM_CBANK
	.align		4
        /*0078*/ 	.byte	0x04, 0x0a
        /*007a*/ 	.short	(.L_21 - .L_20)
	.align		4
.L_20:
        /*007c*/ 	.word	index@(.nv.constant0.default_function_kernel)
        /*0080*/ 	.short	0x0380
        /*0082*/ 	.short	0x0020


	//----- nvinfo : EIATTR_SW_WAR
	.align		4
.L_21:
        /*0084*/ 	.byte	0x04, 0x36
        /*0086*/ 	.short	(.L_23 - .L_22)
.L_22:
        /*0088*/ 	.word	0x00000008
.L_23:


//--------------------- .nv.callgraph             --------------------------
	.section	.nv.callgraph,"",@"SHT_CUDA_CALLGRAPH"
	.align	4
	.sectionentsize	8
	.align		4
        /*0000*/ 	.word	0x00000000
	.align		4
        /*0004*/ 	.word	0xffffffff
	.align		4
        /*0008*/ 	.word	0x00000000
	.align		4
        /*000c*/ 	.word	0xfffffffe
	.align		4
        /*0010*/ 	.word	0x00000000
	.align		4
        /*0014*/ 	.word	0xfffffffd
	.align		4
        /*0018*/ 	.word	0x00000000
	.align		4
        /*001c*/ 	.word	0xfffffffc


//--------------------- .text.default_function_kernel --------------------------
	.section	.text.default_function_kernel,"ax",@progbits
	.align	128
        .global         default_function_kernel
        .type           default_function_kernel,@function
        .size           default_function_kernel,(.L_x_3 - default_function_kernel)
        .other          default_function_kernel,@"STO_CUDA_ENTRY STV_DEFAULT"
default_function_kernel:
.text.default_function_kernel:
[----:B------:R-:W-:Y:S01]  /*0000*/  LDC R1, c[0x0][0x37c] ;  /* 0x0000df00ff017b82 */ /* 0x000fe20000000800 */
[----:B------:R-:W0:Y:S01]  /*0010*/  S2R R2, SR_TID.X ;  /* 0x0000000000027919 */ /* 0x000e220000002100 */
[----:B------:R-:W-:Y:S01]  /*0020*/  HFMA2 R45, -RZ, RZ, 0, 0 ;  /* 0x00000000ff2d7431 */ /* 0x000fe200000001ff */
[----:B------:R-:W-:Y:S01]  /*0030*/  CS2R R36, SRZ ;  /* 0x0000000000247805 */ /* 0x000fe2000001ff00 */
[----:B------:R-:W-:Y:S01]  /*0040*/  HFMA2 R41, -RZ, RZ, 0, 0 ;  /* 0x00000000ff297431 */ /* 0x000fe200000001ff */
[----:B------:R-:W1:Y:S01]  /*0050*/  S2R R0, SR_CTAID.X ;  /* 0x0000000000007919 */ /* 0x000e620000002500 */
[----:B------:R-:W-:Y:S02]  /*0060*/  CS2R R34, SRZ ;  /* 0x0000000000227805 */ /* 0x000fe4000001ff00 */
[----:B------:R-:W-:Y:S02]  /*0070*/  CS2R R46, SRZ ;  /* 0x00000000002e7805 */ /* 0x000fe4000001ff00 */
[----:B------:R-:W-:-:S02]  /*0080*/  CS2R R32, SRZ ;  /* 0x0000000000207805 */ /* 0x000fc4000001ff00 */
[----:B------:R-:W-:Y:S02]  /*0090*/  CS2R R6, SRZ ;  /* 0x0000000000067805 */ /* 0x000fe4000001ff00 */
[----:B------:R-:W-:Y:S01]  /*00a0*/  MOV R43, RZ ;  /* 0x000000ff002b7202 */ /* 0x000fe20000000f00 */
[----:B------:R-:W2:Y:S01]  /*00b0*/  LDCU.64 UR8, c[0x0][0x358] ;  /* 0x00006b00ff0877ac */ /* 0x000ea20008000a00 */
[----:B------:R-:W-:Y:S02]  /*00c0*/  MOV R39, RZ ;  /* 0x000000ff00277202 */ /* 0x000fe40000000f00 */
[----:B0-----:R-:W-:Y:S02]  /*00d0*/  SHF.L.U32 R4, R2, 0x2, RZ ;  /* 0x0000000202047819 */ /* 0x001fe400000006ff */
[----:B------:R-:W-:Y:S02]  /*00e0*/  SHF.R.U32.HI R40, RZ, 0x1, R2 ;  /* 0x00000001ff287819 */ /* 0x000fe40000011602 */
[----:B-1----:R-:W-:-:S02]  /*00f0*/  SHF.L.U32 R3, R0, 0x6, RZ ;  /* 0x0000000600037819 */ /* 0x002fc400000006ff */
[----:B------:R-:W-:Y:S02]  /*0100*/  SHF.L.U32 R5, R0, 0xb, RZ ;  /* 0x0000000b00057819 */ /* 0x000fe400000006ff */
[----:B------:R-:W-:Y:S02]  /*0110*/  LOP3.LUT R4, R4, 0x1e0, RZ, 0xc0, !PT ;  /* 0x000001e004047812 */ /* 0x000fe400078ec0ff */
[--C-:B------:R-:W-:Y:S02]  /*0120*/  LOP3.LUT R3, R3, 0x7ffffc07, R2.reuse, 0xc8, !PT ;  /* 0x7ffffc0703037812 */ /* 0x100fe400078ec802 */
[----:B------:R-:W-:Y:S02]  /*0130*/  LOP3.LUT R5, R5, 0x7807, R2, 0xc8, !PT ;  /* 0x0000780705057812 */ /* 0x000fe400078ec802 */
[----:B------:R-:W-:Y:S02]  /*0140*/  SHF.L.U32 R38, R2, 0x3, RZ ;  /* 0x0000000302267819 */ /* 0x000fe400000006ff */
[-C--:B------:R-:W-:Y:S01]  /*0150*/  LOP3.LUT R44, R3, R4.reuse, RZ, 0xfc, !PT ;  /* 0x00000004032c7212 */ /* 0x080fe200078efcff */
[----:B------:R-:W-:Y:S01]  /*0160*/  HFMA2 R3, -RZ, RZ, 0, 0 ;  /* 0x00000000ff037431 */ /* 0x000fe200000001ff */
[----:B------:R-:W-:-:S02]  /*0170*/  LOP3.LUT R42, R5, R4, RZ, 0xfc, !PT ;  /* 0x00000004052a7212 */ /* 0x000fc400078efcff */
[----:B------:R-:W-:Y:S02]  /*0180*/  CS2R R4, SRZ ;  /* 0x0000000000047805 */ /* 0x000fe4000001ff00 */
[----:B------:R-:W-:Y:S02]  /*0190*/  LOP3.LUT R40, R40, 0x30, RZ, 0xc0, !PT ;  /* 0x0000003028287812 */ /* 0x000fe400078ec0ff */
[----:B--2---:R-:W-:-:S07]  /*01a0*/  LOP3.LUT R38, R38, 0xf8, RZ, 0xc0, !PT ;  /* 0x000000f826267812 */ /* 0x004fce00078ec0ff */
.L_x_1:
[----:B------:R-:W0:Y:S01]  /*01b0*/  LDC.64 R10, c[0x0][0x380] ;  /* 0x0000e000ff0a7b82 */ /* 0x000e220000000a00 */
[C---:B------:R-:W-:Y:S02]  /*01c0*/  LEA R13, R36.reuse, R44, 0x3 ;  /* 0x0000002c240d7211 */ /* 0x040fe400078e18ff */
[----:B------:R-:W-:-:S05]  /*01d0*/  LEA R15, R36, R42, 0x3 ;  /* 0x0000002a240f7211 */ /* 0x000fca00078e18ff */
[----:B------:R-:W1:Y:S01]  /*01e0*/  LDC.64 R8, c[0x0][0x388] ;  /* 0x0000e200ff087b82 */ /* 0x000e620000000a00 */
[----:B0-----:R-:W-:-:S05]  /*01f0*/  IMAD.WIDE.U32 R10, R13, 0x4, R10 ;  /* 0x000000040d0a7825 */ /* 0x001fca00078e000a */
[----:B------:R-:W2:Y:S01]  /*0200*/  LDG.E.CONSTANT R12, desc[UR8][R10.64] ;  /* 0x000000080a0c7981 */ /* 0x000ea2000c1e9900 */
[----:B-1----:R-:W-:-:S03]  /*0210*/  IMAD.WIDE.U32 R8, R15, 0x4, R8 ;  /* 0x000000040f087825 */ /* 0x002fc600078e0008 */
[----:B------:R0:W3:Y:S04]  /*0220*/  LDG.E.CONSTANT R14, desc[UR8][R10.64+0x800] ;  /* 0x000800080a0e7981 */ /* 0x0000e8000c1e9900 */
[----:B------:R-:W4:Y:S04]  /*0230*/  LDG.E.CONSTANT R15, desc[UR8][R8.64] ;  /* 0x00000008080f7981 */ /* 0x000f28000c1e9900 */
[----:B------:R-:W5:Y:S04]  /*0240*/  LDG.E.CONSTANT R17, desc[UR8][R8.64+0x800] ;  /* 0x0008000808117981 */ /* 0x000f68000c1e9900 */
[----:B------:R-:W5:Y:S04]  /*0250*/  LDG.E.CONSTANT R19, desc[UR8][R8.64+0x1000] ;  /* 0x0010000808137981 */ /* 0x000f68000c1e9900 */
[----:B------:R-:W5:Y:S01]  /*0260*/  LDG.E.CONSTANT R21, desc[UR8][R8.64+0x1800] ;  /* 0x0018000808157981 */ /* 0x000f62000c1e9900 */
[----:B------:R-:W1:Y:S01]  /*0270*/  S2UR UR7, SR_CgaCtaId ;  /* 0x00000000000779c3 */ /* 0x000e620000008800 */
[----:B------:R-:W-:-:S02]  /*0280*/  UMOV UR4, 0x400 ;  /* 0x0000040000047882 */ /* 0x000fc40000000000 */
[----:B------:R-:W-:Y:S02]  /*0290*/  UIADD3 UR6, UPT, UPT, UR4, 0x400, URZ ;  /* 0x0000040004067890 */ /* 0x000fe4000fffe0ff */
[----:B-1----:R-:W-:Y:S02]  /*02a0*/  ULEA UR5, UR7, UR4, 0x18 ;  /* 0x0000000407057291 */ /* 0x002fe4000f8ec0ff */
[----:B------:R-:W-:-:S04]  /*02b0*/  ULEA UR6, UR7, UR6, 0x18 ;  /* 0x0000000607067291 */ /* 0x000fc8000f8ec0ff */
[C---:B------:R-:W-:Y:S01]  /*02c0*/  LEA R13, R2.reuse, UR5, 0x2 ;  /* 0x00000005020d7c11 */ /* 0x040fe2000f8e10ff */
[----:B------:R-:W-:Y:S01]  /*02d0*/  BAR.SYNC.DEFER_BLOCKING 0x0 ;  /* 0x0000000000007b1d */ /* 0x000fe20000010000 */
[----:B0-----:R-:W-:Y:S02]  /*02e0*/  LEA R10, R2, UR6, 0x2 ;  /* 0x00000006020a7c11 */ /* 0x001fe4000f8e10ff */
[----:B------:R-:W-:Y:S01]  /*02f0*/  IADD3 R36, PT, PT, R36, 0x1, RZ ;  /* 0x0000000124247810 */ /* 0x000fe20007ffe0ff */
[----:B------:R-:W-:-:S03]  /*0300*/  UPLOP3.LUT UP0, UPT, UPT, UPT, UPT, 0x80, 0x8 ;  /* 0x000000000008789c */ /* 0x000fc60003f0f070 */
[----:B------:R-:W-:Y:S01]  /*0310*/  ISETP.NE.AND P0, PT, R36, 0x4, PT ;  /* 0x000000042400780c */ /* 0x000fe20003f05270 */
[----:B------:R-:W-:Y:S01]  /*0320*/  UMOV UR4, URZ ;  /* 0x000000ff00047c82 */ /* 0x000fe20008000000 */
[----:B--2---:R0:W-:Y:S04]  /*0330*/  STS [R13], R12 ;  /* 0x0000000c0d007388 */ /* 0x0041e80000000800 */
[----:B---3--:R0:W-:Y:S04]  /*0340*/  STS [R13+0x200], R14 ;  /* 0x0002000e0d007388 */ /* 0x0081e80000000800 */
[----:B----4-:R0:W-:Y:S04]  /*0350*/  STS [R10], R15 ;  /* 0x0000000f0a007388 */ /* 0x0101e80000000800 */
[----:B-----5:R0:W-:Y:S04]  /*0360*/  STS [R10+0x200], R17 ;  /* 0x000200110a007388 */ /* 0x0201e80000000800 */
[----:B------:R0:W-:Y:S04]  /*0370*/  STS [R10+0x400], R19 ;  /* 0x000400130a007388 */ /* 0x0001e80000000800 */
[----:B------:R0:W-:Y:S01]  /*0380*/  STS [R10+0x600], R21 ;  /* 0x000600150a007388 */ /* 0x0001e20000000800 */
[----:B------:R-:W-:Y:S06]  /*0390*/  BAR.SYNC.DEFER_BLOCKING 0x0 ;  /* 0x0000000000007b1d */ /* 0x000fec0000010000 */
.L_x_0:
[----:B------:R-:W-:Y:S01]  /*03a0*/  IADD3 R8, PT, PT, R38, UR4, RZ ;  /* 0x0000000426087c10 */ /* 0x000fe2000fffe0ff */
[----:B------:R-:W-:Y:S01]  /*03b0*/  UPLOP3.LUT UP1, UPT, UPT, UPT, UP0, 0x80, 0x8 ;  /* 0x000000000008789c */ /* 0x000fe20003f2f000 */
[----:B------:R-:W-:Y:S01]  /*03c0*/  IADD3 R48, PT, PT, R40, UR4, RZ ;  /* 0x0000000428307c10 */ /* 0x000fe2000fffe0ff */
[----:B------:R-:W-:Y:S01]  /*03d0*/  UPLOP3.LUT UP0, UPT, UPT, UPT, UPT, 0x40, 0x4 ;  /* 0x000000000004789c */ /* 0x000fe20003f0e870 */
[----:B------:R-:W-:Y:S01]  /*03e0*/  LEA R28, R8, UR6, 0x2 ;  /* 0x00000006081c7c11 */ /* 0x000fe2000f8e10ff */
[----:B------:R-:W-:Y:S01]  /*03f0*/  UMOV UR4, 0x4 ;  /* 0x0000000400047882 */ /* 0x000fe20000000000 */
[----:B------:R-:W-:-:S03]  /*0400*/  LEA R48, R48, UR5, 0x2 ;  /* 0x0000000530307c11 */ /* 0x000fc6000f8e10ff */
[----:B0-----:R-:W-:Y:S04]  /*0410*/  LDS.128 R8, [R28] ;  /* 0x000000001c087984 */ /* 0x001fe80000000c00 */
[----:B------:R-:W0:Y:S04]  /*0420*/  LDS.128 R24, [R48] ;  /* 0x0000000030187984 */ /* 0x000e280000000c00 */
[----:B------:R-:W1:Y:S04]  /*0430*/  LDS.128 R12, [R28+0x400] ;  /* 0x000400001c0c7984 */ /* 0x000e680000000c00 */
[----:B------:R-:W2:Y:S01]  /*0440*/  LDS.128 R16, [R48+0x100] ;  /* 0x0001000030107984 */ /* 0x000ea20000000c00 */
[-C--:B0-----:R-:W-:Y:S01]  /*0450*/  FFMA R20, R8, R24.reuse, R7 ;  /* 0x0000001808147223 */ /* 0x081fe20000000007 */
[----:B-1----:R-:W-:-:S03]  /*0460*/  FFMA R24, R12, R24, R3 ;  /* 0x000000180c187223 */ /* 0x002fc60000000003 */
[-C--:B------:R-:W-:Y:S02]  /*0470*/  FFMA R3, R9, R25.reuse, R20 ;  /* 0x0000001909037223 */ /* 0x080fe40000000014 */
[----:B------:R-:W0:Y:S01]  /*0480*/  LDS.128 R20, [R48+0x200] ;  /* 0x0002000030147984 */ /* 0x000e220000000c00 */
[----:B------:R-:W-:Y:S01]  /*0490*/  FFMA R25, R13, R25, R24 ;  /* 0x000000190d197223 */ /* 0x000fe20000000018 */
[-C--:B--2---:R-:W-:Y:S01]  /*04a0*/  FFMA R24, R8, R16.reuse, R35 ;  /* 0x0000001008187223 */ /* 0x084fe20000000023 */
[----:B------:R-:W-:Y:S01]  /*04b0*/  FFMA R16, R12, R16, R39 ;  /* 0x000000100c107223 */ /* 0x000fe20000000027 */
[-C--:B------:R-:W-:Y:S01]  /*04c0*/  FFMA R30, R10, R26.reuse, R3 ;  /* 0x0000001a0a1e7223 */ /* 0x080fe20000000003 */
[----:B------:R-:W-:Y:S01]  /*04d0*/  FFMA R26, R14, R26, R25 ;  /* 0x0000001a0e1a7223 */ /* 0x000fe20000000019 */
[-C--:B------:R-:W-:Y:S01]  /*04e0*/  FFMA R29, R9, R17.reuse, R24 ;  /* 0x00000011091d7223 */ /* 0x080fe20000000018 */
[----:B------:R-:W-:Y:S01]  /*04f0*/  FFMA R17, R13, R17, R16 ;  /* 0x000000110d117223 */ /* 0x000fe20000000010 */
[-C--:B------:R-:W-:Y:S01]  /*0500*/  FFMA R7, R11, R27.reuse, R30 ;  /* 0x0000001b0b077223 */ /* 0x080fe2000000001e */
[----:B------:R-:W-:-:S02]  /*0510*/  FFMA R3, R15, R27, R26 ;  /* 0x0000001b0f037223 */ /* 0x000fc4000000001a */
[----:B------:R-:W1:Y:S01]  /*0520*/  LDS.128 R24, [R48+0x300] ;  /* 0x0003000030187984 */ /* 0x000e620000000c00 */
[-C--:B0-----:R-:W-:Y:S01]  /*0530*/  FFMA R16, R8, R20.reuse, R43 ;  /* 0x0000001408107223 */ /* 0x081fe2000000002b */
[----:B------:R-:W-:Y:S01]  /*0540*/  FFMA R4, R12, R20, R4 ;  /* 0x000000140c047223 */ /* 0x000fe20000000004 */
[-C--:B------:R-:W-:Y:S01]  /*0550*/  FFMA R20, R10, R18.reuse, R29 ;  /* 0x000000120a147223 */ /* 0x080fe2000000001d */
[----:B------:R-:W-:Y:S01]  /*0560*/  FFMA R18, R14, R18, R17 ;  /* 0x000000120e127223 */ /* 0x000fe20000000011 */
[-C--:B------:R-:W-:Y:S01]  /*0570*/  FFMA R17, R9, R21.reuse, R16 ;  /* 0x0000001509117223 */ /* 0x080fe20000000010 */
[----:B------:R-:W-:Y:S01]  /*0580*/  FFMA R21, R13, R21, R4 ;  /* 0x000000150d157223 */ /* 0x000fe20000000004 */
[-C--:B------:R-:W-:Y:S01]  /*0590*/  FFMA R35, R11, R19.reuse, R20 ;  /* 0x000000130b237223 */ /* 0x080fe20000000014 */
[----:B------:R-:W-:Y:S01]  /*05a0*/  FFMA R39, R15, R19, R18 ;  /* 0x000000130f277223 */ /* 0x000fe20000000012 */
[-C--:B------:R-:W-:Y:S01]  /*05b0*/  FFMA R4, R10, R22.reuse, R17 ;  /* 0x000000160a047223 */ /* 0x080fe20000000011 */
[----:B------:R-:W-:Y:S01]  /*05c0*/  FFMA R22, R14, R22, R21 ;  /* 0x000000160e167223 */ /* 0x000fe20000000015 */
[----:B------:R-:W0:Y:S01]  /*05d0*/  LDS.128 R16, [R48+0x20] ;  /* 0x0000200030107984 */ /* 0x000e220000000c00 */
[-C--:B-1----:R-:W-:Y:S01]  /*05e0*/  FFMA R46, R8, R24.reuse, R46 ;  /* 0x00000018082e7223 */ /* 0x082fe2000000002e */
[-C--:B------:R-:W-:Y:S01]  /*05f0*/  FFMA R43, R11, R23.reuse, R4 ;  /* 0x000000170b2b7223 */ /* 0x080fe20000000004 */
[----:B------:R-:W-:Y:S01]  /*0600*/  FFMA R4, R15, R23, R22 ;  /* 0x000000170f047223 */ /* 0x000fe20000000016 */
[----:B------:R-:W-:Y:S01]  /*0610*/  FFMA R24, R12, R24, R47 ;  /* 0x000000180c187223 */ /* 0x000fe2000000002f */
[----:B------:R-:W1:Y:S01]  /*0620*/  LDS.128 R20, [R48+0x120] ;  /* 0x0001200030147984 */ /* 0x000e620000000c00 */
[----:B------:R-:W-:-:S02]  /*0630*/  FFMA R29, R9, R25, R46 ;  /* 0x00000019091d7223 */ /* 0x000fc4000000002e */
[----:B------:R-:W-:Y:S02]  /*0640*/  FFMA R25, R13, R25, R24 ;  /* 0x000000190d197223 */ /* 0x000fe40000000018 */
[-C--:B------:R-:W-:Y:S02]  /*0650*/  FFMA R46, R10, R26.reuse, R29 ;  /* 0x0000001a0a2e7223 */ /* 0x080fe4000000001d */
[----:B------:R-:W-:Y:S01]  /*0660*/  FFMA R26, R14, R26, R25 ;  /* 0x0000001a0e1a7223 */ /* 0x000fe20000000019 */
[----:B------:R-:W-:Y:S01]  /*0670*/  LDS.128 R28, [R48+0x320] ;  /* 0x00032000301c7984 */ /* 0x000fe20000000c00 */
[-C--:B------:R-:W-:Y:S02]  /*0680*/  FFMA R46, R11, R27.reuse, R46 ;  /* 0x0000001b0b2e7223 */ /* 0x080fe4000000002e */
[----:B------:R-:W-:Y:S01]  /*0690*/  FFMA R47, R15, R27, R26 ;  /* 0x0000001b0f2f7223 */ /* 0x000fe2000000001a */
[-C--:B0-----:R-:W-:Y:S01]  /*06a0*/  FFMA R24, R8, R16.reuse, R5 ;  /* 0x0000001008187223 */ /* 0x081fe20000000005 */
[----:B------:R-:W-:-:S03]  /*06b0*/  FFMA R16, R12, R16, R33 ;  /* 0x000000100c107223 */ /* 0x000fc60000000021 */
[-C--:B------:R-:W-:Y:S01]  /*06c0*/  FFMA R5, R9, R17.reuse, R24 ;  /* 0x0000001109057223 */ /* 0x080fe20000000018 */
[-C--:B-1----:R-:W-:Y:S01]  /*06d0*/  FFMA R24, R8, R20.reuse, R37 ;  /* 0x0000001408187223 */ /* 0x082fe20000000025 */
[----:B------:R-:W-:Y:S01]  /*06e0*/  FFMA R17, R13, R17, R16 ;  /* 0x000000110d117223 */ /* 0x000fe20000000010 */
[----:B------:R-:W-:Y:S01]  /*06f0*/  FFMA R20, R12, R20, R41 ;  /* 0x000000140c147223 */ /* 0x000fe20000000029 */
[-C--:B------:R-:W-:Y:S01]  /*0700*/  FFMA R16, R10, R18.reuse, R5 ;  /* 0x000000120a107223 */ /* 0x080fe20000000005 */
[-C--:B------:R-:W-:Y:S01]  /*0710*/  FFMA R5, R9, R21.reuse, R24 ;  /* 0x0000001509057223 */ /* 0x080fe20000000018 */
[----:B------:R-:W-:Y:S01]  /*0720*/  FFMA R18, R14, R18, R17 ;  /* 0x000000120e127223 */ /* 0x000fe20000000011 */
[----:B------:R-:W0:Y:S01]  /*0730*/  LDS.128 R24, [R48+0x220] ;  /* 0x0002200030187984 */ /* 0x000e220000000c00 */
[----:B------:R-:W-:Y:S01]  /*0740*/  FFMA R21, R13, R21, R20 ;  /* 0x000000150d157223 */ /* 0x000fe20000000014 */
[-C--:B------:R-:W-:Y:S01]  /*0750*/  FFMA R20, R10, R22.reuse, R5 ;  /* 0x000000160a147223 */ /* 0x080fe20000000005 */
[-C--:B------:R-:W-:Y:S01]  /*0760*/  FFMA R5, R11, R19.reuse, R16 ;  /* 0x000000130b057223 */ /* 0x080fe20000000010 */
[----:B------:R-:W-:Y:S01]  /*0770*/  FFMA R33, R15, R19, R18 ;  /* 0x000000130f217223 */ /* 0x000fe20000000012 */
[----:B------:R-:W-:Y:S01]  /*0780*/  FFMA R22, R14, R22, R21 ;  /* 0x000000160e167223 */ /* 0x000fe20000000015 */
[----:B------:R-:W-:-:S03]  /*0790*/  FFMA R37, R11, R23, R20 ;  /* 0x000000170b257223 */ /* 0x000fc60000000014 */
[----:B------:R-:W-:Y:S01]  /*07a0*/  FFMA R41, R15, R23, R22 ;  /* 0x000000170f297223 */ /* 0x000fe20000000016 */
        /* <DEDUP_REMOVED lines=16> */
[----:B------:R-:W-:Y:S06]  /*08b0*/  BRA.U UP1, `(.L_x_0) ;  /* 0xfffffff901b87547 */ /* 0x000fec000b83ffff */
[----:B------:R-:W-:Y:S05]  /*08c0*/  @P0 BRA `(.L_x_1) ;  /* 0xfffffff800380947 */ /* 0x000fea000383ffff */
[----:B------:R-:W0:Y:S01]  /*08d0*/  LDC.64 R8, c[0x0][0x390] ;  /* 0x0000e400ff087b82 */ /* 0x000e220000000a00 */
[----:B------:R-:W-:-:S04]  /*08e0*/  SHF.L.U32 R10, R2, 0x6, RZ ;  /* 0x00000006020a7819 */ /* 0x000fc800000006ff */
[----:B------:R-:W-:Y:S02]  /*08f0*/  LOP3.LUT R11, R10, 0x1800, RZ, 0xc0, !PT ;  /* 0x000018000a0b7812 */ /* 0x000fe400078ec0ff */
[C---:B------:R-:W-:Y:S02]  /*0900*/  SHF.L.U32 R10, R0.reuse, 0xb, RZ ;  /* 0x0000000b000a7819 */ /* 0x040fe400000006ff */
[----:B------:R-:W-:Y:S02]  /*0910*/  LOP3.LUT R11, R11, 0x1f, R2, 0xf8, !PT ;  /* 0x0000001f0b0b7812 */ /* 0x000fe400078ef802 */
[----:B------:R-:W-:Y:S02]  /*0920*/  LOP3.LUT R0, R0, 0xf, RZ, 0xc0, !PT ;  /* 0x0000000f00007812 */ /* 0x000fe400078ec0ff */
[----:B------:R-:W-:-:S04]  /*0930*/  LOP3.LUT R11, R11, 0x7fff8000, R10, 0xf8, !PT ;  /* 0x7fff80000b0b7812 */ /* 0x000fc800078ef80a */
[----:B------:R-:W-:Y:S02]  /*0940*/  LEA R19, R0, R11, 0x6 ;  /* 0x0000000b00137211 */ /* 0x000fe400078e30ff */
[----:B------:R-:W1:Y:S03]  /*0950*/  LDC.64 R10, c[0x0][0x398] ;  /* 0x0000e600ff0a7b82 */ /* 0x000e660000000a00 */
[----:B0-----:R-:W-:-:S05]  /*0960*/  IMAD.WIDE.U32 R8, R19, 0x4, R8 ;  /* 0x0000000413087825 */ /* 0x001fca00078e0008 */
[----:B------:R-:W2:Y:S04]  /*0970*/  LDG.E.CONSTANT R20, desc[UR8][R8.64] ;  /* 0x0000000808147981 */ /* 0x000ea8000c1e9900 */
[----:B------:R-:W3:Y:S04]  /*0980*/  LDG.E.CONSTANT R22, desc[UR8][R8.64+0x80] ;  /* 0x0000800808167981 */ /* 0x000ee8000c1e9900 */
[----:B------:R-:W4:Y:S04]  /*0990*/  LDG.E.CONSTANT R24, desc[UR8][R8.64+0x8000] ;  /* 0x0080000808187981 */ /* 0x000f28000c1e9900 */
[----:B------:R-:W5:Y:S04]  /*09a0*/  LDG.E.CONSTANT R26, desc[UR8][R8.64+0x8080] ;  /* 0x00808008081a7981 */ /* 0x000f68000c1e9900 */
        /* <DEDUP_REMOVED lines=11> */
[----:B------:R-:W5:Y:S01]  /*0a60*/  LDG.E.CONSTANT R17, desc[UR8][R8.64+0x19080] ;  /* 0x0190800808117981 */ /* 0x000f62000c1e9900 */
[----:B-1----:R-:W-:-:S04]  /*0a70*/  IMAD.WIDE.U32 R10, R19, 0x4, R10 ;  /* 0x00000004130a7825 */ /* 0x002fc800078e000a */
[----:B--2---:R-:W-:Y:S01]  /*0a80*/  FADD R7, R7, R20 ;  /* 0x0000001407077221 */ /* 0x004fe20000000000 */
[----:B---3--:R-:W-:-:S04]  /*0a90*/  FADD R3, R3, R22 ;  /* 0x0000001603037221 */ /* 0x008fc80000000000 */
[----:B------:R-:W-:Y:S01]  /*0aa0*/  STG.E desc[UR8][R10.64], R7 ;  /* 0x000000070a007986 */ /* 0x000fe2000c101908 */
[----:B----4-:R-:W-:-:S03]  /*0ab0*/  FADD R35, R35, R24 ;  /* 0x0000001823237221 */ /* 0x010fc60000000000 */
[----:B------:R-:W-:Y:S01]  /*0ac0*/  STG.E desc[UR8][R10.64+0x80], R3 ;  /* 0x000080030a007986 */ /* 0x000fe2000c101908 */
[----:B-----5:R-:W-:-:S03]  /*0ad0*/  FADD R39, R39, R26 ;  /* 0x0000001a27277221 */ /* 0x020fc60000000000 */
[----:B------:R-:W-:Y:S01]  /*0ae0*/  STG.E desc[UR8][R10.64+0x8000], R35 ;  /* 0x008000230a007986 */ /* 0x000fe2000c101908 */
[----:B------:R-:W-:-:S03]  /*0af0*/  FADD R43, R43, R28 ;  /* 0x0000001c2b2b7221 */ /* 0x000fc60000000000 */
        /* <DEDUP_REMOVED lines=22> */
[----:B------:R-:W-:Y:S04]  /*0c60*/  STG.E desc[UR8][R10.64+0x19000], R13 ;  /* 0x0190000d0a007986 */ /* 0x000fe8000c101908 */
[----:B------:R-:W-:Y:S01]  /*0c70*/  STG.E desc[UR8][R10.64+0x19080], R17 ;  /* 0x019080110a007986 */ /* 0x000fe2000c101908 */
[----:B------:R-:W-:Y:S05]  /*0c80*/  EXIT ;  /* 0x000000000000794d */ /* 0x000fea0003800000 */
.L_x_2:
[----:B------:R-:W-:-:S00]  /*0c90*/  BRA `(.L_x_2) ;  /* 0xfffffffc00fc7947 */ /* 0x000fc0000383ffff */
[----:B------:R-:W-:-:S00]  /*0ca0*/  NOP ;  /* 0x0000000000007918 */ /* 0x000fc00000000000 */
        /* <DEDUP_REMOVED lines=13> */
.L_x_3:


//--------------------- .nv.shared.default_function_kernel --------------------------
	.section	.nv.shared.default_function_kernel,"aw",@nobits
	.sectionflags	@""
	.align	4
.nv.shared.default_function_kernel:
	.zero		4096


//--------------------- .nv.shared.reserved.0     --------------------------
	.section	.nv.shared.reserved.0,"aw",@nobits
	.weak		__nv_reservedSMEM_offset_0_alias
	.size		__nv_reservedSMEM_offset_0_alias, 0, 64
	.other		__nv_reservedSMEM_offset_0_alias,@"STO_CUDA_RESERVED_SHARED STV_DEFAULT"
__nv_reservedSMEM_offset_0_alias:
	.zero		0
	.zero		64


//--------------------- .nv.constant0.default_function_kernel --------------------------
	.section	.nv.constant0.default_function_kernel,"a",@progbits
	.sectionflags	@""
	.align	4
.nv.constant0.default_function_kernel:
	.zero		928


//--------------------- SYMBOLS --------------------------

	.type		.nv.reservedSmem.offset0,@object
	.size		.nv.reservedSmem.offset0,0x4
	.type		.nv.reservedSmem.cap,@object
	.size		.nv.reservedSmem.cap,0x4
